//
// Generated by NVIDIA NVVM Compiler
//
// Compiler Build ID: CL-36424714
// Cuda compilation tools, release 13.0, V13.0.88
// Based on NVVM 20.0.0
//

.version 9.0
.target sm_100
.address_size 64

	// .globl	_Z6conv1DPfS_S_i
// _ZZ6conv1DPfS_S_iE4tile has been demoted

.visible .entry _Z6conv1DPfS_S_i(
	.param .u64 .ptr .align 1 _Z6conv1DPfS_S_i_param_0,
	.param .u64 .ptr .align 1 _Z6conv1DPfS_S_i_param_1,
	.param .u64 .ptr .align 1 _Z6conv1DPfS_S_i_param_2,
	.param .u32 _Z6conv1DPfS_S_i_param_3
)
{
	.reg .pred 	%p<7>;
	.reg .b32 	%r<13>;
	.reg .b32 	%f<17>;
	.reg .b64 	%rd<11>;
	// demoted variable
	.shared .align 4 .b8 _ZZ6conv1DPfS_S_iE4tile[144];
	ld.param.u64 	%rd1, [_Z6conv1DPfS_S_i_param_0];
	ld.param.u64 	%rd2, [_Z6conv1DPfS_S_i_param_1];
	ld.param.u64 	%rd3, [_Z6conv1DPfS_S_i_param_2];
	ld.param.u32 	%r6, [_Z6conv1DPfS_S_i_param_3];
	mov.u32 	%r1, %tid.x;
	mov.u32 	%r7, %ctaid.x;
	shl.b32 	%r8, %r7, 5;
	add.s32 	%r9, %r8, %r1;
	add.s32 	%r3, %r9, -2;
	setp.lt.s32 	%p1, %r9, 2;
	setp.ge.s32 	%p2, %r3, %r6;
	shl.b32 	%r10, %r1, 2;
	mov.u32 	%r11, _ZZ6conv1DPfS_S_iE4tile;
	add.s32 	%r4, %r11, %r10;
	or.pred  	%p3, %p1, %p2;
	@%p3 bra 	$L__BB0_2;
	cvta.to.global.u64 	%rd4, %rd1;
	mul.wide.u32 	%rd5, %r3, 4;
	add.s64 	%rd6, %rd4, %rd5;
	ld.global.f32 	%f1, [%rd6];
	st.shared.f32 	[%r4], %f1;
	bra.uni 	$L__BB0_3;
$L__BB0_2:
	mov.b32 	%r12, 0;
	st.shared.u32 	[%r4], %r12;
$L__BB0_3:
	bar.sync 	0;
	setp.gt.u32 	%p4, %r1, 31;
	setp.ge.s32 	%p5, %r9, %r6;
	or.pred  	%p6, %p4, %p5;
	@%p6 bra 	$L__BB0_5;
	cvta.to.global.u64 	%rd7, %rd2;
	ld.shared.f32 	%f2, [%r4];
	ld.global.f32 	%f3, [%rd7];
	fma.rn.f32 	%f4, %f2, %f3, 0f00000000;
	ld.shared.f32 	%f5, [%r4+4];
	ld.global.f32 	%f6, [%rd7+4];
	fma.rn.f32 	%f7, %f5, %f6, %f4;
	ld.shared.f32 	%f8, [%r4+8];
	ld.global.f32 	%f9, [%rd7+8];
	fma.rn.f32 	%f10, %f8, %f9, %f7;
	ld.shared.f32 	%f11, [%r4+12];
	ld.global.f32 	%f12, [%rd7+12];
	fma.rn.f32 	%f13, %f11, %f12, %f10;
	ld.shared.f32 	%f14, [%r4+16];
	ld.global.f32 	%f15, [%rd7+16];
	fma.rn.f32 	%f16, %f14, %f15, %f13;
	cvta.to.global.u64 	%rd8, %rd3;
	mul.wide.s32 	%rd9, %r9, 4;
	add.s64 	%rd10, %rd8, %rd9;
	st.global.f32 	[%rd10], %f16;
$L__BB0_5:
	ret;

}


// ===== COMPILED SASS (sm_100) =====

	.target	sm_100

	.elftype	@"ET_EXEC"


//--------------------- .note.nv.tkinfo           --------------------------
	.section	.note.nv.tkinfo,"",@"SHT_NOTE"
	.sectionflags	@"SHF_NOTE_NV_TKINFO"
	.tkinfo
        /*0018*/ 	.word	0x00000002
        /*0030*/ 	.string	""
        /*0030*/ 	.string	"ptxas"
        /*0030*/ 	.string	"Cuda compilation tools, release 13.0, V13.0.88"
        /*0030*/ 	.string	"Build cuda_13.0.r13.0/compiler.36424714_0"
        /*0030*/ 	.string	"-arch sm_100 -m 64 "



//--------------------- .note.nv.cuinfo           --------------------------
	.section	.note.nv.cuinfo,"",@"SHT_NOTE"
	.sectionflags	@"SHF_NOTE_NV_CUINFO"
        /*0018*/ 	.short	0x0002
        /*001a*/ 	.short	0x0064
        /*001c*/ 	.short	0x0082
	.zero		2


//--------------------- .nv.info                  --------------------------
	.section	.nv.info,"",@"SHT_CUDA_INFO"
	.align	4


	//----- nvinfo : EIATTR_REGCOUNT
	.align		4
        /*0000*/ 	.byte	0x04, 0x2f
        /*0002*/ 	.short	(.L_1 - .L_0)
	.align		4
.L_0:
        /*0004*/ 	.word	index@(_Z6conv1DPfS_S_i)
        /*0008*/ 	.word	0x00000014


	//----- nvinfo : EIATTR_FRAME_SIZE
	.align		4
.L_1:
        /*000c*/ 	.byte	0x04, 0x11
        /*000e*/ 	.short	(.L_3 - .L_2)
	.align		4
.L_2:
        /*0010*/ 	.word	index@(_Z6conv1DPfS_S_i)
        /*0014*/ 	.word	0x00000000


	//----- nvinfo : EIATTR_MIN_STACK_SIZE
	.align		4
.L_3:
        /*0018*/ 	.byte	0x04, 0x12
        /*001a*/ 	.short	(.L_5 - .L_4)
	.align		4
.L_4:
        /*001c*/ 	.word	index@(_Z6conv1DPfS_S_i)
        /*0020*/ 	.word	0x00000000
.L_5:


//--------------------- .nv.compat                --------------------------
	.section	.nv.compat,"",@"SHT_CUDA_COMPAT_INFO"
	.align	4
        /*0000*/ 	.byte	0x02, 0x09, 0x00, 0x00, 0x02, 0x02, 0x01, 0x00, 0x02, 0x05, 0x05, 0x00, 0x03, 0x07, 0x01, 0x01
        /*0010*/ 	.byte	0x02, 0x03, 0x00, 0x00, 0x02, 0x06, 0x01, 0x00, 0x04, 0x0b, 0x08, 0x00, 0x09, 0x00, 0x00, 0x00
        /*0020*/ 	.byte	0x00, 0x00, 0x00, 0x00


//--------------------- .nv.info._Z6conv1DPfS_S_i --------------------------
	.section	.nv.info._Z6conv1DPfS_S_i,"",@"SHT_CUDA_INFO"
	.sectionflags	@""
	.align	4


	//----- nvinfo : EIATTR_CUDA_API_VERSION
	.align		4
        /*0000*/ 	.byte	0x04, 0x37
        /*0002*/ 	.short	(.L_7 - .L_6)
.L_6:
        /*0004*/ 	.word	0x00000082


	//----- nvinfo : EIATTR_KPARAM_INFO
	.align		4
.L_7:
        /*0008*/ 	.byte	0x04, 0x17
        /*000a*/ 	.short	(.L_9 - .L_8)
.L_8:
        /*000c*/ 	.word	0x00000000
        /*0010*/ 	.short	0x0003
        /*0012*/ 	.short	0x0018
        /*0014*/ 	.byte	0x00, 0xf0, 0x11, 0x00


	//----- nvinfo : EIATTR_KPARAM_INFO
	.align		4
.L_9:
        /*0018*/ 	.byte	0x04, 0x17
        /*001a*/ 	.short	(.L_11 - .L_10)
.L_10:
        /*001c*/ 	.word	0x00000000
        /*0020*/ 	.short	0x0002
        /*0022*/ 	.short	0x0010
        /*0024*/ 	.byte	0x00, 0xf5, 0x21, 0x00


	//----- nvinfo : EIATTR_KPARAM_INFO
	.align		4
.L_11:
        /*0028*/ 	.byte	0x04, 0x17
        /*002a*/ 	.short	(.L_13 - .L_12)
.L_12:
        /*002c*/ 	.word	0x00000000
        /*0030*/ 	.short	0x0001
        /*0032*/ 	.short	0x0008
        /*0034*/ 	.byte	0x00, 0xf5, 0x21, 0x00


	//----- nvinfo : EIATTR_KPARAM_INFO
	.align		4
.L_13:
        /*0038*/ 	.byte	0x04, 0x17
        /*003a*/ 	.short	(.L_15 - .L_14)
.L_14:
        /*003c*/ 	.word	0x00000000
        /*0040*/ 	.short	0x0000
        /*0042*/ 	.short	0x0000
        /*0044*/ 	.byte	0x00, 0xf5, 0x21, 0x00


	//----- nvinfo : EIATTR_SPARSE_MMA_MASK
	.align		4
.L_15:
        /*0048*/ 	.byte	0x03, 0x50
        /*004a*/ 	.short	0x0000


	//----- nvinfo : EIATTR_MAXREG_COUNT
	.align		4
        /*004c*/ 	.byte	0x03, 0x1b
        /*004e*/ 	.short	0x00ff


	//----- nvinfo : EIATTR_NUM_BARRIERS
	.align		4
        /*0050*/ 	.byte	0x02, 0x4c
        /*0052*/ 	.byte	0x01
	.zero		1


	//----- nvinfo : EIATTR_MERCURY_ISA_VERSION
	.align		4
        /*0054*/ 	.byte	0x03, 0x5f
        /*0056*/ 	.short	0x0101


	//----- nvinfo : EIATTR_VRC_CTA_INIT_COUNT
	.align		4
        /*0058*/ 	.byte	0x02, 0x4a
	.zero		1
	.zero		1


	//----- nvinfo : EIATTR_EXIT_INSTR_OFFSETS
	.align		4
        /*005c*/ 	.byte	0x04, 0x1c
        /*005e*/ 	.short	(.L_17 - .L_16)


	//   ....[0]....
.L_16:
        /*0060*/ 	.word	0x00000150


	//   ....[1]....
        /*0064*/ 	.word	0x00000290


	//----- nvinfo : EIATTR_CBANK_PARAM_SIZE
	.align		4
.L_17:
        /*0068*/ 	.byte	0x03, 0x19
        /*006a*/ 	.short	0x001c


	//----- nvinfo : EIATTR_PARAM_CBANK
	.align		4
        /*006c*/ 	.byte	0x04, 0x0a
        /*006e*/ 	.short	(.L_19 - .L_18)
	.align		4
.L_18:
        /*0070*/ 	.word	index@(.nv.constant0._Z6conv1DPfS_S_i)
        /*0074*/ 	.short	0x0380
        /*0076*/ 	.short	0x001c


	//----- nvinfo : EIATTR_SW_WAR
	.align		4
.L_19:
        /*0078*/ 	.byte	0x04, 0x36
        /*007a*/ 	.short	(.L_21 - .L_20)
.L_20:
        /*007c*/ 	.word	0x00000008
.L_21:


//--------------------- .nv.callgraph             --------------------------
	.section	.nv.callgraph,"",@"SHT_CUDA_CALLGRAPH"
	.align	4
	.sectionentsize	8
	.align		4
        /*0000*/ 	.word	0x00000000
	.align		4
        /*0004*/ 	.word	0xffffffff
	.align		4
        /*0008*/ 	.word	0x00000000
	.align		4
        /*000c*/ 	.word	0xfffffffe
	.align		4
        /*0010*/ 	.word	0x00000000
	.align		4
        /*0014*/ 	.word	0xfffffffd
	.align		4
        /*0018*/ 	.word	0x00000000
	.align		4
        /*001c*/ 	.word	0xfffffffc


//--------------------- .text._Z6conv1DPfS_S_i    --------------------------
	.section	.text._Z6conv1DPfS_S_i,"ax",@progbits
	.align	128
        .global         _Z6conv1DPfS_S_i
        .type           _Z6conv1DPfS_S_i,@function
        .size           _Z6conv1DPfS_S_i,(.L_x_1 - _Z6conv1DPfS_S_i)
        .other          _Z6conv1DPfS_S_i,@"STO_CUDA_ENTRY STV_DEFAULT"
_Z6conv1DPfS_S_i:
.text._Z6conv1DPfS_S_i:
[----:B------:R-:W-:Y:S01]  /*0000*/  LDC R1, c[0x0][0x37c] ;  /* 0x0000df00ff017b82 */ /* 0x000fe20000000800 */
[----:B------:R-:W0:Y:S01]  /*0010*/  S2R R6, SR_TID.X ;  /* 0x0000000000067919 */ /* 0x000e220000002100 */
[----:B------:R-:W1:Y:S01]  /*0020*/  LDCU UR8, c[0x0][0x398] ;  /* 0x00007300ff0877ac */ /* 0x000e620008000800 */
[----:B------:R-:W0:Y:S01]  /*0030*/  S2R R7, SR_CTAID.X ;  /* 0x0000000000077919 */ /* 0x000e220000002500 */
[----:B------:R-:W2:Y:S01]  /*0040*/  LDCU.64 UR6, c[0x0][0x358] ;  /* 0x00006b00ff0677ac */ /* 0x000ea20008000a00 */
[----:B0-----:R-:W-:-:S04]  /*0050*/  LEA R7, R7, R6, 0x5 ;  /* 0x0000000607077211 */ /* 0x001fc800078e28ff */
[----:B------:R-:W-:-:S04]  /*0060*/  IADD3 R5, PT, PT, R7, -0x2, RZ ;  /* 0xfffffffe07057810 */ /* 0x000fc80007ffe0ff */
[----:B-1----:R-:W-:-:S04]  /*0070*/  ISETP.GE.AND P0, PT, R5, UR8, PT ;  /* 0x0000000805007c0c */ /* 0x002fc8000bf06270 */
[----:B------:R-:W-:-:S13]  /*0080*/  ISETP.LT.OR P0, PT, R7, 0x2, P0 ;  /* 0x000000020700780c */ /* 0x000fda0000701670 */
[----:B------:R-:W0:Y:S02]  /*0090*/  @!P0 LDC.64 R2, c[0x0][0x380] ;  /* 0x0000e000ff028b82 */ /* 0x000e240000000a00 */
[----:B0-----:R-:W-:-:S06]  /*00a0*/  @!P0 IMAD.WIDE.U32 R2, R5, 0x4, R2 ;  /* 0x0000000405028825 */ /* 0x001fcc00078e0002 */
[----:B--2---:R-:W2:Y:S01]  /*00b0*/  @!P0 LDG.E R3, desc[UR6][R2.64] ;  /* 0x0000000602038981 */ /* 0x004ea2000c1e1900 */
[----:B------:R-:W0:Y:S01]  /*00c0*/  S2UR UR5, SR_CgaCtaId ;  /* 0x00000000000579c3 */ /* 0x000e220000008800 */
[----:B------:R-:W-:Y:S01]  /*00d0*/  UMOV UR4, 0x400 ;  /* 0x0000040000047882 */ /* 0x000fe20000000000 */
[----:B------:R-:W-:-:S04]  /*00e0*/  ISETP.GE.AND P1, PT, R7, UR8, PT ;  /* 0x0000000807007c0c */ /* 0x000fc8000bf26270 */
[----:B------:R-:W-:Y:S01]  /*00f0*/  ISETP.GT.U32.OR P1, PT, R6, 0x1f, P1 ;  /* 0x0000001f0600780c */ /* 0x000fe20000f24470 */
[----:B0-----:R-:W-:-:S06]  /*0100*/  ULEA UR4, UR5, UR4, 0x18 ;  /* 0x0000000405047291 */ /* 0x001fcc000f8ec0ff */
[----:B------:R-:W-:-:S05]  /*0110*/  LEA R6, R6, UR4, 0x2 ;  /* 0x0000000406067c11 */ /* 0x000fca000f8e10ff */
[----:B--2---:R0:W-:Y:S04]  /*0120*/  @!P0 STS [R6], R3 ;  /* 0x0000000306008388 */ /* 0x0041e80000000800 */
[----:B------:R0:W-:Y:S01]  /*0130*/  @P0 STS [R6], RZ ;  /* 0x000000ff06000388 */ /* 0x0001e20000000800 */
[----:B------:R-:W-:Y:S06]  /*0140*/  BAR.SYNC.DEFER_BLOCKING 0x0 ;  /* 0x0000000000007b1d */ /* 0x000fec0000010000 */
[----:B------:R-:W-:Y:S05]  /*0150*/  @P1 EXIT ;  /* 0x000000000000194d */ /* 0x000fea0003800000 */
[----:B------:R-:W1:Y:S01]  /*0160*/  LDC.64 R4, c[0x0][0x388] ;  /* 0x0000e200ff047b82 */ /* 0x000e620000000a00 */
[----:B------:R-:W2:Y:S04]  /*0170*/  LDS R0, [R6] ;  /* 0x0000000006007984 */ /* 0x000ea80000000800 */
[----:B------:R-:W3:Y:S03]  /*0180*/  LDS R11, [R6+0x4] ;  /* 0x00000400060b7984 */ /* 0x000ee60000000800 */
[----:B0-----:R-:W0:Y:S01]  /*0190*/  LDC.64 R2, c[0x0][0x390] ;  /* 0x0000e400ff027b82 */ /* 0x001e220000000a00 */
[----:B------:R-:W4:Y:S04]  /*01a0*/  LDS R13, [R6+0x8] ;  /* 0x00000800060d7984 */ /* 0x000f280000000800 */
[----:B------:R-:W5:Y:S04]  /*01b0*/  LDS R15, [R6+0xc] ;  /* 0x00000c00060f7984 */ /* 0x000f680000000800 */
[----:B------:R-:W5:Y:S04]  /*01c0*/  LDS R17, [R6+0x10] ;  /* 0x0000100006117984 */ /* 0x000f680000000800 */
[----:B-1----:R-:W2:Y:S04]  /*01d0*/  LDG.E R9, desc[UR6][R4.64] ;  /* 0x0000000604097981 */ /* 0x002ea8000c1e1900 */
[----:B------:R-:W3:Y:S04]  /*01e0*/  LDG.E R8, desc[UR6][R4.64+0x4] ;  /* 0x0000040604087981 */ /* 0x000ee8000c1e1900 */
[----:B------:R-:W4:Y:S04]  /*01f0*/  LDG.E R10, desc[UR6][R4.64+0x8] ;  /* 0x00000806040a7981 */ /* 0x000f28000c1e1900 */
[----:B------:R-:W5:Y:S04]  /*0200*/  LDG.E R12, desc[UR6][R4.64+0xc] ;  /* 0x00000c06040c7981 */ /* 0x000f68000c1e1900 */
[----:B------:R-:W5:Y:S01]  /*0210*/  LDG.E R14, desc[UR6][R4.64+0x10] ;  /* 0x00001006040e7981 */ /* 0x000f62000c1e1900 */
[----:B0-----:R-:W-:-:S04]  /*0220*/  IMAD.WIDE R2, R7, 0x4, R2 ;  /* 0x0000000407027825 */ /* 0x001fc800078e0202 */
[----:B--2---:R-:W-:-:S04]  /*0230*/  FFMA R0, R0, R9, RZ ;  /* 0x0000000900007223 */ /* 0x004fc800000000ff */
[----:B---3--:R-:W-:-:S04]  /*0240*/  FFMA R0, R11, R8, R0 ;  /* 0x000000080b007223 */ /* 0x008fc80000000000 */
[----:B----4-:R-:W-:-:S04]  /*0250*/  FFMA R0, R13, R10, R0 ;  /* 0x0000000a0d007223 */ /* 0x010fc80000000000 */
[----:B-----5:R-:W-:-:S04]  /*0260*/  FFMA R0, R15, R12, R0 ;  /* 0x0000000c0f007223 */ /* 0x020fc80000000000 */
[----:B------:R-:W-:-:S05]  /*0270*/  FFMA R17, R17, R14, R0 ;  /* 0x0000000e11117223 */ /* 0x000fca0000000000 */
[----:B------:R-:W-:Y:S01]  /*0280*/  STG.E desc[UR6][R2.64], R17 ;  /* 0x0000001102007986 */ /* 0x000fe2000c101906 */
[----:B------:R-:W-:Y:S05]  /*0290*/  EXIT ;  /* 0x000000000000794d */ /* 0x000fea0003800000 */
.L_x_0:
[----:B------:R-:W-:-:S00]  /*02a0*/  BRA `(.L_x_0) ;  /* 0xfffffffc00fc7947 */ /* 0x000fc0000383ffff */
[----:B------:R-:W-:-:S00]  /*02b0*/  NOP ;  /* 0x0000000000007918 */ /* 0x000fc00000000000 */
        /* <DEDUP_REMOVED lines=12> */
.L_x_1:


//--------------------- .nv.shared._Z6conv1DPfS_S_i --------------------------
	.section	.nv.shared._Z6conv1DPfS_S_i,"aw",@nobits
	.sectionflags	@""
	.align	4
.nv.shared._Z6conv1DPfS_S_i:
	.zero		1168


//--------------------- .nv.shared.reserved.0     --------------------------
	.section	.nv.shared.reserved.0,"aw",@nobits
	.weak		__nv_reservedSMEM_offset_0_alias
	.size		__nv_reservedSMEM_offset_0_alias, 0, 64
	.other		__nv_reservedSMEM_offset_0_alias,@"STO_CUDA_RESERVED_SHARED STV_DEFAULT"
__nv_reservedSMEM_offset_0_alias:
	.zero		0
	.zero		64


//--------------------- .nv.constant0._Z6conv1DPfS_S_i --------------------------
	.section	.nv.constant0._Z6conv1DPfS_S_i,"a",@progbits
	.sectionflags	@""
	.align	4
.nv.constant0._Z6conv1DPfS_S_i:
	.zero		924


//--------------------- SYMBOLS --------------------------

	.type		.nv.reservedSmem.offset0,@object
	.size		.nv.reservedSmem.offset0,0x4
	.type		.nv.reservedSmem.cap,@object
	.size		.nv.reservedSmem.cap,0x4
